	.headerflags	@"EF_CUDA_TEXMODE_UNIFIED EF_CUDA_64BIT_ADDRESS EF_CUDA_ACCELERATORS EF_CUDA_SM90 EF_CUDA_VIRTUAL_SM(EF_CUDA_SM90)"
	.elftype	@"ET_EXEC"


//--------------------- .nv.info                  --------------------------
	.section	.nv.info,"",@"SHT_CUDA_INFO"
	.align	4


	//----- nvinfo : EIATTR_REGCOUNT
	.align		4
        /*0000*/ 	.byte	0x04, 0x2f
        /*0002*/ 	.short	(.L_3 - .L_2)
	.align		4
.L_2:
        /*0004*/ 	.word	index@(triton_poi_fused__native_batch_norm_legit_no_training_2)
        /*0008*/ 	.word	0x00000016


	//----- nvinfo : EIATTR_MIN_STACK_SIZE
	.align		4
.L_3:
        /*000c*/ 	.byte	0x04, 0x12
        /*000e*/ 	.short	(.L_5 - .L_4)
	.align		4
.L_4:
        /*0010*/ 	.word	index@(triton_poi_fused__native_batch_norm_legit_no_training_2)
        /*0014*/ 	.word	0x00000000


	//----- nvinfo : EIATTR_FRAME_SIZE
	.align		4
.L_5:
        /*0018*/ 	.byte	0x04, 0x11
        /*001a*/ 	.short	(.L_7 - .L_6)
	.align		4
.L_6:
        /*001c*/ 	.word	index@(triton_poi_fused__native_batch_norm_legit_no_training_2)
        /*0020*/ 	.word	0x00000000


	//----- nvinfo : EIATTR_MIN_STACK_SIZE
	.align		4
.L_7:
        /*0024*/ 	.byte	0x04, 0x12
        /*0026*/ 	.short	(.L_9 - .L_8)
	.align		4
.L_8:
        /*0028*/ 	.word	index@(triton_poi_fused__native_batch_norm_legit_no_training_2)
        /*002c*/ 	.word	0x00000000
.L_9:


//--------------------- .nv.info.triton_poi_fused__native_batch_norm_legit_no_training_2 --------------------------
	.section	.nv.info.triton_poi_fused__native_batch_norm_legit_no_training_2,"",@"SHT_CUDA_INFO"
	.sectionflags	@""
	.align	4


	//----- nvinfo : EIATTR_CUDA_API_VERSION
	.align		4
        /*0000*/ 	.byte	0x04, 0x37
        /*0002*/ 	.short	(.L_11 - .L_10)
.L_10:
        /*0004*/ 	.word	0x0000007c


	//----- nvinfo : EIATTR_KPARAM_INFO
	.align		4
.L_11:
        /*0008*/ 	.byte	0x04, 0x17
        /*000a*/ 	.short	(.L_13 - .L_12)
.L_12:
        /*000c*/ 	.word	0x00000000
        /*0010*/ 	.short	0x0006
        /*0012*/ 	.short	0x0030
        /*0014*/ 	.byte	0x00, 0xf0, 0x11, 0x00


	//----- nvinfo : EIATTR_KPARAM_INFO
	.align		4
.L_13:
        /*0018*/ 	.byte	0x04, 0x17
        /*001a*/ 	.short	(.L_15 - .L_14)
.L_14:
        /*001c*/ 	.word	0x00000000
        /*0020*/ 	.short	0x0005
        /*0022*/ 	.short	0x0028
        /*0024*/ 	.byte	0x00, 0xf4, 0x21, 0x00


	//----- nvinfo : EIATTR_KPARAM_INFO
	.align		4
.L_15:
        /*0028*/ 	.byte	0x04, 0x17
        /*002a*/ 	.short	(.L_17 - .L_16)
.L_16:
        /*002c*/ 	.word	0x00000000
        /*0030*/ 	.short	0x0004
        /*0032*/ 	.short	0x0020
        /*0034*/ 	.byte	0x00, 0xf4, 0x21, 0x00


	//----- nvinfo : EIATTR_KPARAM_INFO
	.align		4
.L_17:
        /*0038*/ 	.byte	0x04, 0x17
        /*003a*/ 	.short	(.L_19 - .L_18)
.L_18:
        /*003c*/ 	.word	0x00000000
        /*0040*/ 	.short	0x0003
        /*0042*/ 	.short	0x0018
        /*0044*/ 	.byte	0x00, 0xf4, 0x21, 0x00


	//----- nvinfo : EIATTR_KPARAM_INFO
	.align		4
.L_19:
        /*0048*/ 	.byte	0x04, 0x17
        /*004a*/ 	.short	(.L_21 - .L_20)
.L_20:
        /*004c*/ 	.word	0x00000000
        /*0050*/ 	.short	0x0002
        /*0052*/ 	.short	0x0010
        /*0054*/ 	.byte	0x00, 0xf4, 0x21, 0x00


	//----- nvinfo : EIATTR_KPARAM_INFO
	.align		4
.L_21:
        /*0058*/ 	.byte	0x04, 0x17
        /*005a*/ 	.short	(.L_23 - .L_22)
.L_22:
        /*005c*/ 	.word	0x00000000
        /*0060*/ 	.short	0x0001
        /*0062*/ 	.short	0x0008
        /*0064*/ 	.byte	0x00, 0xf4, 0x21, 0x00


	//----- nvinfo : EIATTR_KPARAM_INFO
	.align		4
.L_23:
        /*0068*/ 	.byte	0x04, 0x17
        /*006a*/ 	.short	(.L_25 - .L_24)
.L_24:
        /*006c*/ 	.word	0x00000000
        /*0070*/ 	.short	0x0000
        /*0072*/ 	.short	0x0000
        /*0074*/ 	.byte	0x00, 0xf4, 0x21, 0x00


	//----- nvinfo : EIATTR_SPARSE_MMA_MASK
	.align		4
.L_25:
        /*0078*/ 	.byte	0x03, 0x50
        /*007a*/ 	.short	0x0000


	//----- nvinfo : EIATTR_MAXREG_COUNT
	.align		4
        /*007c*/ 	.byte	0x03, 0x1b
        /*007e*/ 	.short	0x00ff


	//----- nvinfo : EIATTR_EXIT_INSTR_OFFSETS
	.align		4
        /*0080*/ 	.byte	0x04, 0x1c
        /*0082*/ 	.short	(.L_27 - .L_26)


	//   ....[0]....
.L_26:
        /*0084*/ 	.word	0x00000440


	//   ....[1]....
        /*0088*/ 	.word	0x00000460


	//----- nvinfo : EIATTR_REQNTID
	.align		4
.L_27:
        /*008c*/ 	.byte	0x04, 0x10
        /*008e*/ 	.short	(.L_29 - .L_28)
.L_28:
        /*0090*/ 	.word	0x00000080
        /*0094*/ 	.word	0x00000001
        /*0098*/ 	.word	0x00000001


	//----- nvinfo : EIATTR_CBANK_PARAM_SIZE
	.align		4
.L_29:
        /*009c*/ 	.byte	0x03, 0x19
        /*009e*/ 	.short	0x0034


	//----- nvinfo : EIATTR_PARAM_CBANK
	.align		4
        /*00a0*/ 	.byte	0x04, 0x0a
        /*00a2*/ 	.short	(.L_31 - .L_30)
	.align		4
.L_30:
        /*00a4*/ 	.word	index@(.nv.constant0.triton_poi_fused__native_batch_norm_legit_no_training_2)
        /*00a8*/ 	.short	0x0210
        /*00aa*/ 	.short	0x0034


	//----- nvinfo : EIATTR_SW_WAR
	.align		4
.L_31:
        /*00ac*/ 	.byte	0x04, 0x36
        /*00ae*/ 	.short	(.L_33 - .L_32)
.L_32:
        /*00b0*/ 	.word	0x00000008
.L_33:


//--------------------- .nv.callgraph             --------------------------
	.section	.nv.callgraph,"",@"SHT_CUDA_CALLGRAPH"
	.align	4
	.sectionentsize	8
	.align		4
        /*0000*/ 	.word	0x00000000
	.align		4
        /*0004*/ 	.word	0xffffffff
	.align		4
        /*0008*/ 	.word	0x00000000
	.align		4
        /*000c*/ 	.word	0xfffffffe
	.align		4
        /*0010*/ 	.word	0x00000000
	.align		4
        /*0014*/ 	.word	0xfffffffd
	.align		4
        /*0018*/ 	.word	0x00000000
	.align		4
        /*001c*/ 	.word	0xfffffffc


//--------------------- .nv.constant4             --------------------------
	.section	.nv.constant4,"a",@progbits
	.align	8
	.align		8
.nv.constant4:
        /*0000*/ 	.dword	_$_str
	.align		8
        /*0008*/ 	.dword	_$_str_$_2


//--------------------- .text.triton_poi_fused__native_batch_norm_legit_no_training_2 --------------------------
	.section	.text.triton_poi_fused__native_batch_norm_legit_no_training_2,"ax",@progbits
	.align	128
        .global         triton_poi_fused__native_batch_norm_legit_no_training_2
        .type           triton_poi_fused__native_batch_norm_legit_no_training_2,@function
        .size           triton_poi_fused__native_batch_norm_legit_no_training_2,(.L_x_1 - triton_poi_fused__native_batch_norm_legit_no_training_2)
        .other          triton_poi_fused__native_batch_norm_legit_no_training_2,@"STO_CUDA_ENTRY STV_DEFAULT"
triton_poi_fused__native_batch_norm_legit_no_training_2:
.text.triton_poi_fused__native_batch_norm_legit_no_training_2:
[----:B------:R-:W0:Y:S01]  /*0000*/  LDC R1, c[0x0][0x28] ;  /* 0x00000a00ff017b82 */ /* 0x000e220000000800 */
[----:B------:R-:W1:Y:S07]  /*0010*/  S2R R0, SR_TID.X ;  /* 0x0000000000007919 */ /* 0x000e6e0000002100 */
[----:B------:R-:W2:Y:S01]  /*0020*/  LDC.64 R8, c[0x0][0x220] ;  /* 0x00008800ff087b82 */ /* 0x000ea20000000a00 */
[----:B------:R-:W-:Y:S01]  /*0030*/  ULDC.64 UR4, c[0x0][0x208] ;  /* 0x0000820000047ab9 */ /* 0x000fe20000000a00 */
[----:B------:R-:W3:Y:S06]  /*0040*/  S2R R5, SR_CTAID.X ;  /* 0x0000000000057919 */ /* 0x000eec0000002500 */
[----:B------:R-:W4:Y:S08]  /*0050*/  LDC.64 R14, c[0x0][0x218] ;  /* 0x00008600ff0e7b82 */ /* 0x000f300000000a00 */
[----:B------:R-:W5:Y:S08]  /*0060*/  LDC.64 R12, c[0x0][0x210] ;  /* 0x00008400ff0c7b82 */ /* 0x000f700000000a00 */
[----:B------:R-:W4:Y:S01]  /*0070*/  LDC.64 R16, c[0x0][0x228] ;  /* 0x00008a00ff107b82 */ /* 0x000f220000000a00 */
[----:B-1----:R-:W-:-:S07]  /*0080*/  SHF.L.U32 R0, R0, 0x1, RZ ;  /* 0x0000000100007819 */ /* 0x002fce00000006ff */
[----:B------:R-:W1:Y:S01]  /*0090*/  LDC.64 R18, c[0x0][0x230] ;  /* 0x00008c00ff127b82 */ /* 0x000e620000000a00 */
[----:B---3--:R-:W-:Y:S02]  /*00a0*/  SHF.R.S32.HI R3, RZ, 0x17, R5 ;  /* 0x00000017ff037819 */ /* 0x008fe40000011405 */
[----:B------:R-:W-:Y:S02]  /*00b0*/  LOP3.LUT R0, R0, 0xfe, RZ, 0xc0, !PT ;  /* 0x000000fe00007812 */ /* 0x000fe400078ec0ff */
[----:B------:R-:W-:Y:S02]  /*00c0*/  SGXT R3, R3, 0x1 ;  /* 0x000000010303781a */ /* 0x000fe40000000200 */
[----:B------:R-:W-:Y:S02]  /*00d0*/  LEA R0, R5, R0, 0x8 ;  /* 0x0000000005007211 */ /* 0x000fe400078e40ff */
[----:B------:R-:W-:Y:S02]  /*00e0*/  CS2R R4, SRZ ;  /* 0x0000000000047805 */ /* 0x000fe4000001ff00 */
[----:B------:R-:W-:-:S02]  /*00f0*/  LEA.HI R3, R3, R0, RZ, 0x4 ;  /* 0x0000000003037211 */ /* 0x000fc400078f20ff */
[----:B------:R-:W-:Y:S02]  /*0100*/  ISETP.GE.AND P4, PT, R0, 0x100, PT ;  /* 0x000001000000780c */ /* 0x000fe40003f86270 */
[----:B------:R-:W-:-:S04]  /*0110*/  SHF.R.S32.HI R3, RZ, 0x4, R3 ;  /* 0x00000004ff037819 */ /* 0x000fc80000011403 */
[----:B------:R-:W-:-:S04]  /*0120*/  LEA.HI R2, R3, R3, RZ, 0x2 ;  /* 0x0000000303027211 */ /* 0x000fc800078f10ff */
[----:B------:R-:W-:-:S04]  /*0130*/  LOP3.LUT R2, R2, 0xfffffffc, RZ, 0xc0, !PT ;  /* 0xfffffffc02027812 */ /* 0x000fc800078ec0ff */
[----:B------:R-:W-:-:S05]  /*0140*/  IADD3 R11, R3, -R2, RZ ;  /* 0x80000002030b7210 */ /* 0x000fca0007ffe0ff */
[----:B--2---:R-:W-:-:S05]  /*0150*/  IMAD.WIDE R8, R11, 0x4, R8 ;  /* 0x000000040b087825 */ /* 0x004fca00078e0208 */
[----:B------:R-:W2:Y:S04]  /*0160*/  @!P4 LDG.E.EL R4, desc[UR4][R8.64] ;  /* 0x000000040804c981 */ /* 0x000ea8000c2e1900 */
[----:B------:R3:W2:Y:S01]  /*0170*/  @!P4 LDG.E.EL R5, desc[UR4][R8.64] ;  /* 0x000000040805c981 */ /* 0x0006a2000c2e1900 */
[----:B------:R-:W-:Y:S02]  /*0180*/  CS2R R6, SRZ ;  /* 0x0000000000067805 */ /* 0x000fe4000001ff00 */
[----:B------:R-:W-:Y:S01]  /*0190*/  CS2R R2, SRZ ;  /* 0x0000000000027805 */ /* 0x000fe2000001ff00 */
[----:B----4-:R-:W-:-:S04]  /*01a0*/  IMAD.WIDE R14, R11, 0x4, R14 ;  /* 0x000000040b0e7825 */ /* 0x010fc800078e020e */
[----:B-----5:R-:W-:Y:S01]  /*01b0*/  IMAD.WIDE R12, R0, 0x4, R12 ;  /* 0x00000004000c7825 */ /* 0x020fe200078e020c */
[----:B------:R-:W4:Y:S04]  /*01c0*/  @!P4 LDG.E.EL R6, desc[UR4][R14.64] ;  /* 0x000000040e06c981 */ /* 0x000f28000c2e1900 */
[----:B------:R-:W4:Y:S01]  /*01d0*/  @!P4 LDG.E.64 R2, desc[UR4][R12.64] ;  /* 0x000000040c02c981 */ /* 0x000f22000c1e1b00 */
[C---:B0-----:R-:W-:Y:S01]  /*01e0*/  IMAD.WIDE R16, R11.reuse, 0x4, R16 ;  /* 0x000000040b107825 */ /* 0x041fe200078e0210 */
[----:B---3--:R-:W-:Y:S02]  /*01f0*/  CS2R R8, SRZ ;  /* 0x0000000000087805 */ /* 0x008fe4000001ff00 */
[----:B------:R0:W3:Y:S01]  /*0200*/  @!P4 LDG.E.EL R7, desc[UR4][R14.64] ;  /* 0x000000040e07c981 */ /* 0x0000e2000c2e1900 */
[----:B-1----:R-:W-:Y:S01]  /*0210*/  IMAD.WIDE R18, R11, 0x4, R18 ;  /* 0x000000040b127825 */ /* 0x002fe200078e0212 */
[----:B------:R-:W-:-:S04]  /*0220*/  CS2R R10, SRZ ;  /* 0x00000000000a7805 */ /* 0x000fc8000001ff00 */
[----:B------:R-:W5:Y:S04]  /*0230*/  @!P4 LDG.E.EL R8, desc[UR4][R18.64] ;  /* 0x000000041208c981 */ /* 0x000f68000c2e1900 */
[----:B------:R-:W5:Y:S04]  /*0240*/  @!P4 LDG.E.EL R11, desc[UR4][R16.64] ;  /* 0x00000004100bc981 */ /* 0x000f68000c2e1900 */
[----:B------:R-:W3:Y:S04]  /*0250*/  @!P4 LDG.E.EL R10, desc[UR4][R16.64] ;  /* 0x00000004100ac981 */ /* 0x000ee8000c2e1900 */
[----:B------:R-:W3:Y:S01]  /*0260*/  @!P4 LDG.E.EL R9, desc[UR4][R18.64] ;  /* 0x000000041209c981 */ /* 0x000ee2000c2e1900 */
[----:B0-----:R-:W-:Y:S01]  /*0270*/  HFMA2.MMA R15, -RZ, RZ, 1.625, 0 ;  /* 0x3e800000ff0f7435 */ /* 0x001fe200000001ff */
[----:B--2---:R-:W-:Y:S01]  /*0280*/  FADD R4, R4, 9.9999997473787516356e-06 ;  /* 0x3727c5ac04047421 */ /* 0x004fe20000000000 */
[----:B------:R-:W-:-:S03]  /*0290*/  FADD R12, R5, 9.9999997473787516356e-06 ;  /* 0x3727c5ac050c7421 */ /* 0x000fc60000000000 */
[----:B------:R0:W1:Y:S08]  /*02a0*/  MUFU.SQRT R13, R4 ;  /* 0x00000004000d7308 */ /* 0x0000700000002000 */
[----:B------:R-:W2:Y:S01]  /*02b0*/  MUFU.SQRT R14, R12 ;  /* 0x0000000c000e7308 */ /* 0x000ea20000002000 */
[----:B0-----:R-:W0:Y:S01]  /*02c0*/  LDC.64 R4, c[0x0][0x238] ;  /* 0x00008e00ff047b82 */ /* 0x001e220000000a00 */
[----:B-1----:R-:W-:-:S02]  /*02d0*/  FSETP.GT.AND P0, PT, R13, 8.50705917302346158658e+37, PT ;  /* 0x7e8000000d00780b */ /* 0x002fc40003f04000 */
[----:B------:R-:W-:Y:S02]  /*02e0*/  FSETP.GEU.AND P2, PT, R13, 1.175494350822287508e-38, PT ;  /* 0x008000000d00780b */ /* 0x000fe40003f4e000 */
[C---:B--2---:R-:W-:Y:S02]  /*02f0*/  FSETP.GT.AND P1, PT, R14.reuse, 8.50705917302346158658e+37, PT ;  /* 0x7e8000000e00780b */ /* 0x044fe40003f24000 */
[----:B------:R-:W-:-:S07]  /*0300*/  FSETP.GEU.AND P3, PT, R14, 1.175494350822287508e-38, PT ;  /* 0x008000000e00780b */ /* 0x000fce0003f6e000 */
[----:B------:R-:W-:-:S04]  /*0310*/  @P0 FMUL R13, R13, 0.25 ;  /* 0x3e8000000d0d0820 */ /* 0x000fc80000400000 */
[----:B------:R-:W-:Y:S01]  /*0320*/  @!P2 FMUL R13, R13, 16777216 ;  /* 0x4b8000000d0da820 */ /* 0x000fe20000400000 */
[----:B------:R-:W-:-:S04]  /*0330*/  @P1 FMUL R14, R14, 0.25 ;  /* 0x3e8000000e0e1820 */ /* 0x000fc80000400000 */
[----:B------:R-:W-:Y:S01]  /*0340*/  @!P3 FMUL R14, R14, 16777216 ;  /* 0x4b8000000e0eb820 */ /* 0x000fe20000400000 */
[----:B------:R-:W1:Y:S01]  /*0350*/  MUFU.RCP R13, R13 ;  /* 0x0000000d000d7308 */ /* 0x000e620000001000 */
[----:B------:R-:W-:-:S07]  /*0360*/  FSEL R12, R15, 1, P0 ;  /* 0x3f8000000f0c7808 */ /* 0x000fce0000000000 */
[----:B------:R-:W2:Y:S01]  /*0370*/  MUFU.RCP R14, R14 ;  /* 0x0000000e000e7308 */ /* 0x000ea20000001000 */
[----:B------:R-:W-:Y:S01]  /*0380*/  FSEL R15, R15, 1, P1 ;  /* 0x3f8000000f0f7808 */ /* 0x000fe20000800000 */
[----:B------:R-:W-:Y:S01]  /*0390*/  @!P2 FMUL R12, R12, 16777216 ;  /* 0x4b8000000c0ca820 */ /* 0x000fe20000400000 */
[----:B----4-:R-:W-:-:S03]  /*03a0*/  FADD R3, -R6, R3 ;  /* 0x0000000306037221 */ /* 0x010fc60000000100 */
[----:B------:R-:W-:Y:S01]  /*03b0*/  @!P3 FMUL R15, R15, 16777216 ;  /* 0x4b8000000f0fb820 */ /* 0x000fe20000400000 */
[----:B---3--:R-:W-:Y:S01]  /*03c0*/  FADD R2, -R7, R2 ;  /* 0x0000000207027221 */ /* 0x008fe20000000100 */
[----:B-1----:R-:W-:Y:S02]  /*03d0*/  FMUL R13, R13, R12 ;  /* 0x0000000c0d0d7220 */ /* 0x002fe40000400000 */
[----:B--2---:R-:W-:Y:S02]  /*03e0*/  FMUL R6, R14, R15 ;  /* 0x0000000f0e067220 */ /* 0x004fe40000400000 */
[----:B------:R-:W-:Y:S02]  /*03f0*/  FMUL R13, R2, R13 ;  /* 0x0000000d020d7220 */ /* 0x000fe40000400000 */
[----:B------:R-:W-:Y:S01]  /*0400*/  FMUL R6, R3, R6 ;  /* 0x0000000603067220 */ /* 0x000fe20000400000 */
[----:B0-----:R-:W-:-:S04]  /*0410*/  IMAD.WIDE R4, R0, 0x4, R4 ;  /* 0x0000000400047825 */ /* 0x001fc800078e0204 */
[----:B-----5:R-:W-:Y:S01]  /*0420*/  FFMA R8, R13, R11, R8 ;  /* 0x0000000b0d087223 */ /* 0x020fe20000000008 */
[----:B------:R-:W-:Y:S01]  /*0430*/  FFMA R9, R6, R10, R9 ;  /* 0x0000000a06097223 */ /* 0x000fe20000000009 */
[----:B------:R-:W-:Y:S06]  /*0440*/  @P4 EXIT ;  /* 0x000000000000494d */ /* 0x000fec0003800000 */
[----:B------:R-:W-:Y:S01]  /*0450*/  STG.E.64 desc[UR4][R4.64], R8 ;  /* 0x0000000804007986 */ /* 0x000fe2000c101b04 */
[----:B------:R-:W-:Y:S05]  /*0460*/  EXIT ;  /* 0x000000000000794d */ /* 0x000fea0003800000 */
.L_x_0:
[----:B------:R-:W-:-:S00]  /*0470*/  BRA `(.L_x_0) ;  /* 0xfffffffc00fc7947 */ /* 0x000fc0000383ffff */
[----:B------:R-:W-:-:S00]  /*0480*/  NOP ;  /* 0x0000000000007918 */ /* 0x000fc00000000000 */
[----:B------:R-:W-:-:S00]  /*0490*/  NOP ;  /* 0x0000000000007918 */ /* 0x000fc00000000000 */
[----:B------:R-:W-:-:S00]  /*04a0*/  NOP ;  /* 0x0000000000007918 */ /* 0x000fc00000000000 */
[----:B------:R-:W-:-:S00]  /*04b0*/  NOP ;  /* 0x0000000000007918 */ /* 0x000fc00000000000 */
[----:B------:R-:W-:-:S00]  /*04c0*/  NOP ;  /* 0x0000000000007918 */ /* 0x000fc00000000000 */
[----:B------:R-:W-:-:S00]  /*04d0*/  NOP ;  /* 0x0000000000007918 */ /* 0x000fc00000000000 */
[----:B------:R-:W-:-:S00]  /*04e0*/  NOP ;  /* 0x0000000000007918 */ /* 0x000fc00000000000 */
[----:B------:R-:W-:-:S00]  /*04f0*/  NOP ;  /* 0x0000000000007918 */ /* 0x000fc00000000000 */
.L_x_1:


//--------------------- .nv.global.init           --------------------------
	.section	.nv.global.init,"aw",@progbits
.nv.global.init:
	.type		_$_str,@object
	.size		_$_str,(_$_str_$_2 - _$_str)
_$_str:
        /*0000*/ 	.byte	0x5f, 0x5f, 0x43, 0x55, 0x44, 0x41, 0x5f, 0x46, 0x54, 0x5a, 0x00
	.type		_$_str_$_2,@object
	.size		_$_str_$_2,(.L_1 - _$_str_$_2)
_$_str_$_2:
        /*000b*/ 	.byte	0x5f, 0x5f, 0x43, 0x55, 0x44, 0x41, 0x5f, 0x50, 0x52, 0x45, 0x43, 0x5f, 0x53, 0x51, 0x52, 0x54
        /*001b*/ 	.byte	0x00
.L_1:


//--------------------- .nv.constant0.triton_poi_fused__native_batch_norm_legit_no_training_2 --------------------------
	.section	.nv.constant0.triton_poi_fused__native_batch_norm_legit_no_training_2,"a",@progbits
	.sectionflags	@""
	.align	4
.nv.constant0.triton_poi_fused__native_batch_norm_legit_no_training_2:
	.zero		580
